//
// Generated by NVIDIA NVVM Compiler
//
// Compiler Build ID: CL-36424714
// Cuda compilation tools, release 13.0, V13.0.88
// Based on NVVM 20.0.0
//

.version 9.0
.target sm_100
.address_size 64

.extern .func  (.param .b64 func_retval0) malloc
(
	.param .b64 malloc_param_0
)
;
.extern .func  (.param .b32 func_retval0) vprintf
(
	.param .b64 vprintf_param_0,
	.param .b64 vprintf_param_1
)
;
.global .align 1 .b8 $str[5] = {37, 100, 32, 10};

.func _Z7inorderP4node(
	.param .b64 _Z7inorderP4node_param_0
)
{
	.local .align 8 .b8 	__local_depot0[8];
	.reg .b64 	%SP;
	.reg .b64 	%SPL;
	.reg .pred 	%p<2>;
	.reg .b32 	%r<4>;
	.reg .b64 	%rd<8>;

	mov.u64 	%SPL, __local_depot0;
	cvta.local.u64 	%SP, %SPL;
	ld.param.u64 	%rd1, [_Z7inorderP4node_param_0];
	setp.eq.s64 	%p1, %rd1, 0;
	@%p1 bra 	$L__BB0_2;
	add.u64 	%rd2, %SP, 0;
	add.u64 	%rd3, %SPL, 0;
	ld.u64 	%rd4, [%rd1+8];
	{ // callseq 0, 0
	.param .b64 param0;
	st.param.b64 	[param0], %rd4;
	call.uni 
	_Z7inorderP4node, 
	(
	param0
	);
	} // callseq 0
	ld.u32 	%r1, [%rd1];
	st.local.u32 	[%rd3], %r1;
	mov.u64 	%rd5, $str;
	cvta.global.u64 	%rd6, %rd5;
	{ // callseq 1, 0
	.param .b64 param0;
	st.param.b64 	[param0], %rd6;
	.param .b64 param1;
	st.param.b64 	[param1], %rd2;
	.param .b32 retval0;
	call.uni (retval0), 
	vprintf, 
	(
	param0, 
	param1
	);
	ld.param.b32 	%r2, [retval0];
	} // callseq 1
	ld.u64 	%rd7, [%rd1+16];
	{ // callseq 2, 0
	.param .b64 param0;
	st.param.b64 	[param0], %rd7;
	call.uni 
	_Z7inorderP4node, 
	(
	param0
	);
	} // callseq 2
$L__BB0_2:
	ret;

}
.func  (.param .b64 func_retval0) _Z6insertP4nodei(
	.param .b64 _Z6insertP4nodei_param_0,
	.param .b32 _Z6insertP4nodei_param_1
)
{
	.reg .pred 	%p<4>;
	.reg .b32 	%r<3>;
	.reg .b64 	%rd<13>;

	ld.param.u64 	%rd12, [_Z6insertP4nodei_param_0];
	ld.param.u32 	%r2, [_Z6insertP4nodei_param_1];
	setp.ne.s64 	%p1, %rd12, 0;
	@%p1 bra 	$L__BB1_4;
	{ // callseq 5, 0
	.param .b64 param0;
	st.param.b64 	[param0], 24;
	.param .b64 retval0;
	call.uni (retval0), 
	malloc, 
	(
	param0
	);
	ld.param.b64 	%rd12, [retval0];
	} // callseq 5
	st.u32 	[%rd12], %r2;
	mov.b64 	%rd11, 0;
	st.u64 	[%rd12+16], %rd11;
	st.u64 	[%rd12+8], %rd11;
$L__BB1_2:
	st.param.b64 	[func_retval0], %rd12;
	ret;
$L__BB1_3:
	ld.u64 	%rd7, [%rd12+8];
	{ // callseq 4, 0
	.param .b64 param0;
	st.param.b64 	[param0], %rd7;
	.param .b32 param1;
	st.param.b32 	[param1], %r2;
	.param .b64 retval0;
	call.uni (retval0), 
	_Z6insertP4nodei, 
	(
	param0, 
	param1
	);
	ld.param.b64 	%rd8, [retval0];
	} // callseq 4
	st.u64 	[%rd12+8], %rd8;
	bra.uni 	$L__BB1_2;
$L__BB1_4:
	ld.u32 	%r1, [%rd12];
	setp.lt.s32 	%p2, %r2, %r1;
	@%p2 bra 	$L__BB1_3;
	setp.le.s32 	%p3, %r2, %r1;
	@%p3 bra 	$L__BB1_2;
	ld.u64 	%rd4, [%rd12+16];
	{ // callseq 3, 0
	.param .b64 param0;
	st.param.b64 	[param0], %rd4;
	.param .b32 param1;
	st.param.b32 	[param1], %r2;
	.param .b64 retval0;
	call.uni (retval0), 
	_Z6insertP4nodei, 
	(
	param0, 
	param1
	);
	ld.param.b64 	%rd5, [retval0];
	} // callseq 3
	st.u64 	[%rd12+16], %rd5;
	bra.uni 	$L__BB1_2;

}
	// .globl	_Z10mainDevicev
.visible .entry _Z10mainDevicev()
{
	.reg .b32 	%r<2>;
	.reg .b64 	%rd<16>;

	{ // callseq 6, 0
	.param .b64 param0;
	st.param.b64 	[param0], 24;
	.param .b64 retval0;
	call.uni (retval0), 
	malloc, 
	(
	param0
	);
	ld.param.b64 	%rd1, [retval0];
	} // callseq 6
	mov.b32 	%r1, 50;
	st.u32 	[%rd1], %r1;
	mov.b64 	%rd3, 0;
	st.u64 	[%rd1+16], %rd3;
	st.u64 	[%rd1+8], %rd3;
	{ // callseq 7, 0
	.param .b64 param0;
	st.param.b64 	[param0], %rd1;
	.param .b32 param1;
	st.param.b32 	[param1], 30;
	.param .b64 retval0;
	call.uni (retval0), 
	_Z6insertP4nodei, 
	(
	param0, 
	param1
	);
	ld.param.b64 	%rd4, [retval0];
	} // callseq 7
	{ // callseq 8, 0
	.param .b64 param0;
	st.param.b64 	[param0], %rd1;
	.param .b32 param1;
	st.param.b32 	[param1], 20;
	.param .b64 retval0;
	call.uni (retval0), 
	_Z6insertP4nodei, 
	(
	param0, 
	param1
	);
	ld.param.b64 	%rd6, [retval0];
	} // callseq 8
	{ // callseq 9, 0
	.param .b64 param0;
	st.param.b64 	[param0], %rd1;
	.param .b32 param1;
	st.param.b32 	[param1], 40;
	.param .b64 retval0;
	call.uni (retval0), 
	_Z6insertP4nodei, 
	(
	param0, 
	param1
	);
	ld.param.b64 	%rd8, [retval0];
	} // callseq 9
	{ // callseq 10, 0
	.param .b64 param0;
	st.param.b64 	[param0], %rd1;
	.param .b32 param1;
	st.param.b32 	[param1], 70;
	.param .b64 retval0;
	call.uni (retval0), 
	_Z6insertP4nodei, 
	(
	param0, 
	param1
	);
	ld.param.b64 	%rd10, [retval0];
	} // callseq 10
	{ // callseq 11, 0
	.param .b64 param0;
	st.param.b64 	[param0], %rd1;
	.param .b32 param1;
	st.param.b32 	[param1], 60;
	.param .b64 retval0;
	call.uni (retval0), 
	_Z6insertP4nodei, 
	(
	param0, 
	param1
	);
	ld.param.b64 	%rd12, [retval0];
	} // callseq 11
	{ // callseq 12, 0
	.param .b64 param0;
	st.param.b64 	[param0], %rd1;
	.param .b32 param1;
	st.param.b32 	[param1], 80;
	.param .b64 retval0;
	call.uni (retval0), 
	_Z6insertP4nodei, 
	(
	param0, 
	param1
	);
	ld.param.b64 	%rd14, [retval0];
	} // callseq 12
	{ // callseq 13, 0
	.param .b64 param0;
	st.param.b64 	[param0], %rd1;
	call.uni 
	_Z7inorderP4node, 
	(
	param0
	);
	} // callseq 13
	ret;

}


// ===== COMPILED SASS (sm_100) =====

	.target	sm_100

	.elftype	@"ET_EXEC"


//--------------------- .note.nv.tkinfo           --------------------------
	.section	.note.nv.tkinfo,"",@"SHT_NOTE"
	.sectionflags	@"SHF_NOTE_NV_TKINFO"
	.tkinfo
        /*0018*/ 	.word	0x00000002
        /*0030*/ 	.string	""
        /*0030*/ 	.string	"ptxas"
        /*0030*/ 	.string	"Cuda compilation tools, release 13.0, V13.0.88"
        /*0030*/ 	.string	"Build cuda_13.0.r13.0/compiler.36424714_0"
        /*0030*/ 	.string	"-arch sm_100 -m 64 "



//--------------------- .note.nv.cuinfo           --------------------------
	.section	.note.nv.cuinfo,"",@"SHT_NOTE"
	.sectionflags	@"SHF_NOTE_NV_CUINFO"
        /*0018*/ 	.short	0x0002
        /*001a*/ 	.short	0x0064
        /*001c*/ 	.short	0x0082
	.zero		2


//--------------------- .nv.info                  --------------------------
	.section	.nv.info,"",@"SHT_CUDA_INFO"
	.align	4


	//----- nvinfo : EIATTR_REGCOUNT
	.align		4
        /*0000*/ 	.byte	0x04, 0x2f
        /*0002*/ 	.short	(.L_2 - .L_1)
	.align		4
.L_1:
        /*0004*/ 	.word	index@(_Z10mainDevicev)
        /*0008*/ 	.word	0x0000001a


	//----- nvinfo : EIATTR_FRAME_SIZE
	.align		4
.L_2:
        /*000c*/ 	.byte	0x04, 0x11
        /*000e*/ 	.short	(.L_4 - .L_3)
	.align		4
.L_3:
        /*0010*/ 	.word	index@($_Z10mainDevicev$_Z7inorderP4node)
        /*0014*/ 	.word	0x00000000


	//----- nvinfo : EIATTR_FRAME_SIZE
	.align		4
.L_4:
        /*0018*/ 	.byte	0x04, 0x11
        /*001a*/ 	.short	(.L_6 - .L_5)
	.align		4
.L_5:
        /*001c*/ 	.word	index@($_Z10mainDevicev$_Z6insertP4nodei)
        /*0020*/ 	.word	0x00000000


	//----- nvinfo : EIATTR_FRAME_SIZE
	.align		4
.L_6:
        /*0024*/ 	.byte	0x04, 0x11
        /*0026*/ 	.short	(.L_8 - .L_7)
	.align		4
.L_7:
        /*0028*/ 	.word	index@(_Z10mainDevicev)
        /*002c*/ 	.word	0x00000000


	//----- nvinfo : EIATTR_MIN_STACK_SIZE
	.align		4
.L_8:
        /*0030*/ 	.byte	0x04, 0x12
        /*0032*/ 	.short	(.L_10 - .L_9)
	.align		4
.L_9:
        /*0034*/ 	.word	index@(_Z10mainDevicev)
        /*0038*/ 	.word	0x00000000
.L_10:


//--------------------- .nv.compat                --------------------------
	.section	.nv.compat,"",@"SHT_CUDA_COMPAT_INFO"
	.align	4
        /*0000*/ 	.byte	0x02, 0x09, 0x00, 0x00, 0x02, 0x02, 0x01, 0x00, 0x02, 0x05, 0x05, 0x00, 0x03, 0x07, 0x01, 0x01
        /*0010*/ 	.byte	0x02, 0x03, 0x00, 0x00, 0x02, 0x06, 0x01, 0x00, 0x04, 0x0b, 0x08, 0x00, 0x09, 0x00, 0x00, 0x00
        /*0020*/ 	.byte	0x00, 0x00, 0x00, 0x00


//--------------------- .nv.info._Z10mainDevicev  --------------------------
	.section	.nv.info._Z10mainDevicev,"",@"SHT_CUDA_INFO"
	.sectionflags	@""
	.align	4


	//----- nvinfo : EIATTR_CUDA_API_VERSION
	.align		4
        /*0000*/ 	.byte	0x04, 0x37
        /*0002*/ 	.short	(.L_12 - .L_11)
.L_11:
        /*0004*/ 	.word	0x00000082


	//----- nvinfo : EIATTR_SPARSE_MMA_MASK
	.align		4
.L_12:
        /*0008*/ 	.byte	0x03, 0x50
        /*000a*/ 	.short	0x0000


	//----- nvinfo : EIATTR_MAXREG_COUNT
	.align		4
        /*000c*/ 	.byte	0x03, 0x1b
        /*000e*/ 	.short	0x00ff


	//----- nvinfo : EIATTR_EXTERNS
	.align		4
        /*0010*/ 	.byte	0x04, 0x0f
        /*0012*/ 	.short	(.L_14 - .L_13)


	//   ....[0]....
	.align		4
.L_13:
        /*0014*/ 	.word	index@(malloc)


	//   ....[1]....
	.align		4
        /*0018*/ 	.word	index@(vprintf)


	//----- nvinfo : EIATTR_MERCURY_ISA_VERSION
	.align		4
.L_14:
        /*001c*/ 	.byte	0x03, 0x5f
        /*001e*/ 	.short	0x0101


	//----- nvinfo : EIATTR_VRC_CTA_INIT_COUNT
	.align		4
        /*0020*/ 	.byte	0x02, 0x4a
	.zero		1
	.zero		1


	//----- nvinfo : EIATTR_SYSCALL_OFFSETS
	.align		4
        /*0024*/ 	.byte	0x04, 0x46
        /*0026*/ 	.short	(.L_16 - .L_15)


	//   ....[0]....
.L_15:
        /*0028*/ 	.word	0x00000070


	//   ....[1]....
        /*002c*/ 	.word	0x000006a0


	//   ....[2]....
        /*0030*/ 	.word	0x00000ac0


	//----- nvinfo : EIATTR_EXIT_INSTR_OFFSETS
	.align		4
.L_16:
        /*0034*/ 	.byte	0x04, 0x1c
        /*0036*/ 	.short	(.L_18 - .L_17)


	//   ....[0]....
.L_17:
        /*0038*/ 	.word	0x00000350


	//----- nvinfo : EIATTR_CRS_STACK_SIZE
	.align		4
.L_18:
        /*003c*/ 	.byte	0x04, 0x1e
        /*003e*/ 	.short	(.L_20 - .L_19)
.L_19:
        /*0040*/ 	.word	0x00000000


	//----- nvinfo : EIATTR_SW_WAR
	.align		4
.L_20:
        /*0044*/ 	.byte	0x04, 0x36
        /*0046*/ 	.short	(.L_22 - .L_21)
.L_21:
        /*0048*/ 	.word	0x00000008
.L_22:


//--------------------- .nv.callgraph             --------------------------
	.section	.nv.callgraph,"",@"SHT_CUDA_CALLGRAPH"
	.align	4
	.sectionentsize	8
	.align		4
        /*0000*/ 	.word	0x00000000
	.align		4
        /*0004*/ 	.word	0xffffffff
	.align		4
        /*0008*/ 	.word	index@(_Z10mainDevicev)
	.align		4
        /*000c*/ 	.word	index@(vprintf)
	.align		4
        /*0010*/ 	.word	index@(_Z10mainDevicev)
	.align		4
        /*0014*/ 	.word	index@(malloc)
	.align		4
        /*0018*/ 	.word	0x00000000
	.align		4
        /*001c*/ 	.word	0xfffffffe
	.align		4
        /*0020*/ 	.word	0x00000000
	.align		4
        /*0024*/ 	.word	0xfffffffd
	.align		4
        /*0028*/ 	.word	0x00000000
	.align		4
        /*002c*/ 	.word	0xfffffffc


//--------------------- .nv.constant4             --------------------------
	.section	.nv.constant4,"a",@progbits
	.align	8
	.align		8
.nv.constant4:
        /*0000*/ 	.dword	malloc
	.align		8
        /*0008*/ 	.dword	vprintf
	.align		8
        /*0010*/ 	.dword	$str


//--------------------- .text._Z10mainDevicev     --------------------------
	.section	.text._Z10mainDevicev,"ax",@progbits
	.align	128
        .global         _Z10mainDevicev
        .type           _Z10mainDevicev,@function
        .size           _Z10mainDevicev,(.L_x_11 - _Z10mainDevicev)
        .other          _Z10mainDevicev,@"STO_CUDA_ENTRY STV_DEFAULT"
_Z10mainDevicev:
.text._Z10mainDevicev:
[----:B------:R-:W0:Y:S01]  /*0000*/  LDC R1, c[0x0][0x37c] ;  /* 0x0000df00ff017b82 */ /* 0x000e220000000800 */
[----:B------:R-:W-:Y:S01]  /*0010*/  MOV R0, 0x0 ;  /* 0x0000000000007802 */ /* 0x000fe20000000f00 */
[----:B------:R-:W-:Y:S01]  /*0020*/  IMAD.MOV.U32 R4, RZ, RZ, 0x18 ;  /* 0x00000018ff047424 */ /* 0x000fe200078e00ff */
[----:B------:R-:W1:Y:S01]  /*0030*/  LDCU.64 UR36, c[0x0][0x358] ;  /* 0x00006b00ff2477ac */ /* 0x000e620008000a00 */
[----:B------:R-:W-:-:S04]  /*0040*/  IMAD.MOV.U32 R5, RZ, RZ, RZ ;  /* 0x000000ffff057224 */ /* 0x000fc800078e00ff */
[----:B------:R2:W3:Y:S03]  /*0050*/  LDC.64 R2, c[0x4][R0] ;  /* 0x0100000000027b82 */ /* 0x0004e60000000a00 */
[----:B------:R-:W-:-:S07]  /*0060*/  LEPC R20, `(.L_x_0) ;  /* 0x000000001014794e */ /* 0x000fce0000000000 */
[----:B0123--:R-:W-:Y:S05]  /*0070*/  CALL.ABS.NOINC R2 ;  /* 0x0000000002007343 */ /* 0x00ffea0003c00000 */
.L_x_0:
[----:B------:R-:W-:Y:S01]  /*0080*/  IMAD.MOV.U32 R3, RZ, RZ, 0x32 ;  /* 0x00000032ff037424 */ /* 0x000fe200078e00ff */
[----:B------:R0:W-:Y:S01]  /*0090*/  ST.E.64 desc[UR36][R4.64+0x10], RZ ;  /* 0x000010ff04007985 */ /* 0x0001e2000c101b24 */
[----:B------:R-:W-:Y:S01]  /*00a0*/  IMAD.MOV.U32 R16, RZ, RZ, R4 ;  /* 0x000000ffff107224 */ /* 0x000fe200078e0004 */
[----:B------:R-:W-:Y:S01]  /*00b0*/  MOV R20, 0x120 ;  /* 0x0000012000147802 */ /* 0x000fe20000000f00 */
[----:B------:R-:W-:Y:S01]  /*00c0*/  IMAD.MOV.U32 R2, RZ, RZ, R5 ;  /* 0x000000ffff027224 */ /* 0x000fe200078e0005 */
[----:B------:R0:W-:Y:S01]  /*00d0*/  ST.E desc[UR36][R4.64], R3 ;  /* 0x0000000304007985 */ /* 0x0001e2000c101924 */
[----:B------:R-:W-:Y:S02]  /*00e0*/  IMAD.MOV.U32 R6, RZ, RZ, 0x1e ;  /* 0x0000001eff067424 */ /* 0x000fe400078e00ff */
[----:B------:R-:W-:Y:S01]  /*00f0*/  IMAD.MOV.U32 R21, RZ, RZ, 0x0 ;  /* 0x00000000ff157424 */ /* 0x000fe200078e00ff */
[----:B------:R0:W-:Y:S06]  /*0100*/  ST.E.64 desc[UR36][R4.64+0x8], RZ ;  /* 0x000008ff04007985 */ /* 0x0001ec000c101b24 */
[----:B0-----:R-:W-:Y:S05]  /*0110*/  CALL.REL.NOINC `($_Z10mainDevicev$_Z6insertP4nodei) ;  /* 0x0000000000907944 */ /* 0x001fea0003c00000 */
[----:B------:R-:W-:Y:S02]  /*0120*/  HFMA2 R6, -RZ, RZ, 0, 1.1920928955078125e-06 ;  /* 0x00000014ff067431 */ /* 0x000fe400000001ff */
[----:B------:R-:W-:Y:S01]  /*0130*/  IMAD.MOV.U32 R4, RZ, RZ, R16 ;  /* 0x000000ffff047224 */ /* 0x000fe200078e0010 */
[----:B------:R-:W-:Y:S01]  /*0140*/  MOV R20, 0x180 ;  /* 0x0000018000147802 */ /* 0x000fe20000000f00 */
[----:B------:R-:W-:Y:S02]  /*0150*/  IMAD.MOV.U32 R5, RZ, RZ, R2 ;  /* 0x000000ffff057224 */ /* 0x000fe400078e0002 */
[----:B------:R-:W-:-:S07]  /*0160*/  IMAD.MOV.U32 R21, RZ, RZ, 0x0 ;  /* 0x00000000ff157424 */ /* 0x000fce00078e00ff */
[----:B------:R-:W-:Y:S05]  /*0170*/  CALL.REL.NOINC `($_Z10mainDevicev$_Z6insertP4nodei) ;  /* 0x0000000000787944 */ /* 0x000fea0003c00000 */
[----:B------:R-:W-:Y:S01]  /*0180*/  IMAD.MOV.U32 R4, RZ, RZ, R16 ;  /* 0x000000ffff047224 */ /* 0x000fe200078e0010 */
[----:B------:R-:W-:Y:S01]  /*0190*/  MOV R20, 0x1e0 ;  /* 0x000001e000147802 */ /* 0x000fe20000000f00 */
[----:B------:R-:W-:Y:S02]  /*01a0*/  IMAD.MOV.U32 R5, RZ, RZ, R2 ;  /* 0x000000ffff057224 */ /* 0x000fe400078e0002 */
[----:B------:R-:W-:Y:S02]  /*01b0*/  IMAD.MOV.U32 R6, RZ, RZ, 0x28 ;  /* 0x00000028ff067424 */ /* 0x000fe400078e00ff */
[----:B------:R-:W-:-:S07]  /*01c0*/  IMAD.MOV.U32 R21, RZ, RZ, 0x0 ;  /* 0x00000000ff157424 */ /* 0x000fce00078e00ff */
[----:B------:R-:W-:Y:S05]  /*01d0*/  CALL.REL.NOINC `($_Z10mainDevicev$_Z6insertP4nodei) ;  /* 0x0000000000607944 */ /* 0x000fea0003c00000 */
[----:B------:R-:W-:Y:S01]  /*01e0*/  IMAD.MOV.U32 R4, RZ, RZ, R16 ;  /* 0x000000ffff047224 */ /* 0x000fe200078e0010 */
[----:B------:R-:W-:Y:S01]  /*01f0*/  MOV R6, 0x46 ;  /* 0x0000004600067802 */ /* 0x000fe20000000f00 */
[----:B------:R-:W-:Y:S01]  /*0200*/  IMAD.MOV.U32 R5, RZ, RZ, R2 ;  /* 0x000000ffff057224 */ /* 0x000fe200078e0002 */
[----:B------:R-:W-:Y:S01]  /*0210*/  MOV R20, 0x240 ;  /* 0x0000024000147802 */ /* 0x000fe20000000f00 */
        /* <DEDUP_REMOVED lines=8> */
[----:B------:R-:W-:Y:S02]  /*02a0*/  HFMA2 R6, -RZ, RZ, 0, 4.76837158203125e-06 ;  /* 0x00000050ff067431 */ /* 0x000fe400000001ff */
        /* <DEDUP_REMOVED lines=8> */
[----:B------:R-:W-:-:S07]  /*0330*/  IMAD.MOV.U32 R21, RZ, RZ, 0x0 ;  /* 0x00000000ff157424 */ /* 0x000fce00078e00ff */
[----:B------:R-:W-:Y:S05]  /*0340*/  CALL.REL.NOINC `($_Z10mainDevicev$_Z7inorderP4node) ;  /* 0x00000004003c7944 */ /* 0x000fea0003c00000 */
[----:B------:R-:W-:Y:S05]  /*0350*/  EXIT ;  /* 0x000000000000794d */ /* 0x000fea0003800000 */
        .type           $_Z10mainDevicev$_Z6insertP4nodei,@function
        .size           $_Z10mainDevicev$_Z6insertP4nodei,($_Z10mainDevicev$_Z7inorderP4node - $_Z10mainDevicev$_Z6insertP4nodei)
$_Z10mainDevicev$_Z6insertP4nodei:
[----:B------:R-:W-:-:S05]  /*0360*/  VIADD R1, R1, 0xffffffe0 ;  /* 0xffffffe001017836 */ /* 0x000fca0000000000 */
[----:B------:R-:W-:Y:S04]  /*0370*/  STL [R1+0x18], R21 ;  /* 0x0000181501007387 */ /* 0x000fe80000100800 */
[----:B------:R-:W-:Y:S04]  /*0380*/  STL [R1+0x14], R20 ;  /* 0x0000141401007387 */ /* 0x000fe80000100800 */
[----:B------:R-:W-:Y:S04]  /*0390*/  STL [R1+0x8], R17 ;  /* 0x0000081101007387 */ /* 0x000fe80000100800 */
[----:B------:R-:W-:Y:S04]  /*03a0*/  STL [R1+0x4], R16 ;  /* 0x0000041001007387 */ /* 0x000fe80000100800 */
[----:B------:R0:W-:Y:S04]  /*03b0*/  STL [R1], R2 ;  /* 0x0000000201007387 */ /* 0x0001e80000100800 */
[----:B------:R1:W-:Y:S04]  /*03c0*/  STL [R1+0x1c], R23 ;  /* 0x00001c1701007387 */ /* 0x0003e80000100800 */
[----:B------:R2:W-:Y:S01]  /*03d0*/  STL [R1+0x10], R19 ;  /* 0x0000101301007387 */ /* 0x0005e20000100800 */
[----:B0-----:R-:W0:Y:S05]  /*03e0*/  BMOV.32.CLEAR R2, B6 ;  /* 0x0000000006027355 */ /* 0x001e2a0000100000 */
[----:B------:R3:W-:Y:S01]  /*03f0*/  STL [R1+0xc], R18 ;  /* 0x00000c1201007387 */ /* 0x0007e20000100800 */
[----:B-1----:R-:W-:-:S02]  /*0400*/  IMAD.MOV.U32 R23, RZ, RZ, R6 ;  /* 0x000000ffff177224 */ /* 0x002fc400078e0006 */
[----:B--2---:R-:W-:Y:S01]  /*0410*/  IMAD.MOV.U32 R19, RZ, RZ, R5 ;  /* 0x000000ffff137224 */ /* 0x004fe200078e0005 */
[----:B---3--:R-:W-:Y:S01]  /*0420*/  MOV R18, R4 ;  /* 0x0000000400127202 */ /* 0x008fe20000000f00 */
[----:B------:R-:W1:Y:S03]  /*0430*/  LDC.64 R16, c[0x0][0x358] ;  /* 0x0000d600ff107b82 */ /* 0x000e660000000a00 */
[----:B------:R-:W-:Y:S01]  /*0440*/  ISETP.NE.U32.AND P0, PT, R18, RZ, PT ;  /* 0x000000ff1200720c */ /* 0x000fe20003f05070 */
[----:B------:R-:W-:Y:S03]  /*0450*/  BSSY.RECONVERGENT B6, `(.L_x_1) ;  /* 0x0000031000067945 */ /* 0x000fe60003800200 */
[----:B------:R-:W-:-:S13]  /*0460*/  ISETP.NE.AND.EX P0, PT, R19, RZ, PT, P0 ;  /* 0x000000ff1300720c */ /* 0x000fda0003f05300 */
[----:B0-----:R-:W-:Y:S05]  /*0470*/  @!P0 BRA `(.L_x_2) ;  /* 0x0000000000748947 */ /* 0x001fea0003800000 */
[----:B-1----:R-:W-:Y:S02]  /*0480*/  R2UR UR4, R16 ;  /* 0x00000000100472ca */ /* 0x002fe400000e0000 */
[----:B------:R-:W-:-:S13]  /*0490*/  R2UR UR5, R17 ;  /* 0x00000000110572ca */ /* 0x000fda00000e0000 */
[----:B------:R-:W2:Y:S02]  /*04a0*/  LD.E R0, desc[UR4][R18.64] ;  /* 0x0000000412007980 */ /* 0x000ea4000c101900 */
[----:B--2---:R-:W-:-:S13]  /*04b0*/  ISETP.GE.AND P0, PT, R23, R0, PT ;  /* 0x000000001700720c */ /* 0x004fda0003f06270 */
[----:B------:R-:W-:Y:S05]  /*04c0*/  @P0 BRA `(.L_x_3) ;  /* 0x00000000002c0947 */ /* 0x000fea0003800000 */
[----:B------:R-:W-:Y:S02]  /*04d0*/  R2UR UR4, R16 ;  /* 0x00000000100472ca */ /* 0x000fe400000e0000 */
[----:B------:R-:W-:-:S13]  /*04e0*/  R2UR UR5, R17 ;  /* 0x00000000110572ca */ /* 0x000fda00000e0000 */
[----:B------:R0:W5:Y:S01]  /*04f0*/  LD.E.64 R4, desc[UR4][R18.64+0x8] ;  /* 0x0000080412047980 */ /* 0x000162000c101b00 */
[----:B------:R-:W-:Y:S01]  /*0500*/  IMAD.MOV.U32 R6, RZ, RZ, R23 ;  /* 0x000000ffff067224 */ /* 0x000fe200078e0017 */
[----:B------:R-:W-:Y:S01]  /*0510*/  MOV R20, 0x540 ;  /* 0x0000054000147802 */ /* 0x000fe20000000f00 */
[----:B------:R-:W-:-:S07]  /*0520*/  IMAD.MOV.U32 R21, RZ, RZ, 0x0 ;  /* 0x00000000ff157424 */ /* 0x000fce00078e00ff */
[----:B0----5:R-:W-:Y:S05]  /*0530*/  CALL.REL.NOINC `($_Z10mainDevicev$_Z6insertP4nodei) ;  /* 0xfffffffc00887944 */ /* 0x021fea0003c3ffff */
[----:B------:R-:W-:Y:S02]  /*0540*/  R2UR UR4, R16 ;  /* 0x00000000100472ca */ /* 0x000fe400000e0000 */
[----:B------:R-:W-:-:S13]  /*0550*/  R2UR UR5, R17 ;  /* 0x00000000110572ca */ /* 0x000fda00000e0000 */
[----:B------:R2:W-:Y:S01]  /*0560*/  ST.E.64 desc[UR4][R18.64+0x8], R4 ;  /* 0x0000080412007985 */ /* 0x0005e2000c101b04 */
[----:B------:R-:W-:Y:S05]  /*0570*/  BRA `(.L_x_4) ;  /* 0x0000000000787947 */ /* 0x000fea0003800000 */
.L_x_3:
[----:B------:R-:W-:-:S13]  /*0580*/  ISETP.GT.AND P0, PT, R23, R0, PT ;  /* 0x000000001700720c */ /* 0x000fda0003f04270 */
[----:B------:R-:W-:Y:S05]  /*0590*/  @!P0 BRA `(.L_x_4) ;  /* 0x0000000000708947 */ /* 0x000fea0003800000 */
        /* <DEDUP_REMOVED lines=11> */
.L_x_2:
[----:B------:R-:W-:Y:S01]  /*0650*/  MOV R0, 0x0 ;  /* 0x0000000000007802 */ /* 0x000fe20000000f00 */
[----:B------:R-:W-:Y:S02]  /*0660*/  IMAD.MOV.U32 R4, RZ, RZ, 0x18 ;  /* 0x00000018ff047424 */ /* 0x000fe400078e00ff */
[----:B------:R-:W-:Y:S01]  /*0670*/  IMAD.MOV.U32 R5, RZ, RZ, RZ ;  /* 0x000000ffff057224 */ /* 0x000fe200078e00ff */
[----:B------:R0:W2:Y:S06]  /*0680*/  LDC.64 R8, c[0x4][R0] ;  /* 0x0100000000087b82 */ /* 0x0000ac0000000a00 */
[----:B------:R-:W-:-:S07]  /*0690*/  LEPC R20, `(.L_x_5) ;  /* 0x000000001014794e */ /* 0x000fce0000000000 */
[----:B012---:R-:W-:Y:S05]  /*06a0*/  CALL.ABS.NOINC R8 ;  /* 0x0000000008007343 */ /* 0x007fea0003c00000 */
.L_x_5:
[C---:B------:R-:W-:Y:S01]  /*06b0*/  R2UR UR4, R16.reuse ;  /* 0x00000000100472ca */ /* 0x040fe200000e0000 */
[----:B------:R-:W-:Y:S01]  /*06c0*/  IMAD.MOV.U32 R18, RZ, RZ, R4 ;  /* 0x000000ffff127224 */ /* 0x000fe200078e0004 */
[C---:B------:R-:W-:Y:S02]  /*06d0*/  R2UR UR5, R17.reuse ;  /* 0x00000000110572ca */ /* 0x040fe400000e0000 */
[C---:B------:R-:W-:Y:S02]  /*06e0*/  R2UR UR6, R16.reuse ;  /* 0x00000000100672ca */ /* 0x040fe400000e0000 */
[C---:B------:R-:W-:Y:S02]  /*06f0*/  R2UR UR7, R17.reuse ;  /* 0x00000000110772ca */ /* 0x040fe400000e0000 */
[----:B------:R-:W-:Y:S02]  /*0700*/  R2UR UR8, R16 ;  /* 0x00000000100872ca */ /* 0x000fe400000e0000 */
[----:B------:R-:W-:-:S02]  /*0710*/  R2UR UR9, R17 ;  /* 0x00000000110972ca */ /* 0x000fc400000e0000 */
[----:B------:R-:W-:-:S05]  /*0720*/  MOV R19, R5 ;  /* 0x0000000500137202 */ /* 0x000fca0000000f00 */
[----:B------:R0:W-:Y:S04]  /*0730*/  ST.E desc[UR4][R18.64], R23 ;  /* 0x0000001712007985 */ /* 0x0001e8000c101904 */
[----:B------:R0:W-:Y:S04]  /*0740*/  ST.E.64 desc[UR6][R18.64+0x10], RZ ;  /* 0x000010ff12007985 */ /* 0x0001e8000c101b06 */
[----:B------:R0:W-:Y:S02]  /*0750*/  ST.E.64 desc[UR8][R18.64+0x8], RZ ;  /* 0x000008ff12007985 */ /* 0x0001e4000c101b08 */
.L_x_4:
[----:B------:R-:W-:Y:S05]  /*0760*/  BSYNC.RECONVERGENT B6 ;  /* 0x0000000000067941 */ /* 0x000fea0003800200 */
.L_x_1:
[----:B------:R-:W3:Y:S01]  /*0770*/  LDL R20, [R1+0x14] ;  /* 0x0000140001147983 */ /* 0x000ee20000100800 */
[----:B------:R4:W-:Y:S05]  /*0780*/  BMOV.32 B6, R2 ;  /* 0x0000000206007356 */ /* 0x0009ea0000000000 */
[----:B------:R-:W3:Y:S01]  /*0790*/  LDL R21, [R1+0x18] ;  /* 0x0000180001157983 */ /* 0x000ee20000100800 */
[----:B-12---:R-:W-:Y:S02]  /*07a0*/  IMAD.MOV.U32 R4, RZ, RZ, R18 ;  /* 0x000000ffff047224 */ /* 0x006fe400078e0012 */
[----:B------:R-:W-:Y:S01]  /*07b0*/  IMAD.MOV.U32 R5, RZ, RZ, R19 ;  /* 0x000000ffff057224 */ /* 0x000fe200078e0013 */
[----:B----4-:R-:W3:Y:S04]  /*07c0*/  LDL R2, [R1] ;  /* 0x0000000001027983 */ /* 0x010ee80000100800 */
[----:B------:R-:W3:Y:S04]  /*07d0*/  LDL R16, [R1+0x4] ;  /* 0x0000040001107983 */ /* 0x000ee80000100800 */
[----:B------:R-:W3:Y:S04]  /*07e0*/  LDL R17, [R1+0x8] ;  /* 0x0000080001117983 */ /* 0x000ee80000100800 */
[----:B0-----:R-:W3:Y:S04]  /*07f0*/  LDL R18, [R1+0xc] ;  /* 0x00000c0001127983 */ /* 0x001ee80000100800 */
[----:B------:R-:W3:Y:S04]  /*0800*/  LDL R19, [R1+0x10] ;  /* 0x0000100001137983 */ /* 0x000ee80000100800 */
[----:B------:R0:W3:Y:S02]  /*0810*/  LDL R23, [R1+0x1c] ;  /* 0x00001c0001177983 */ /* 0x0000e40000100800 */
[----:B0-----:R-:W-:Y:S01]  /*0820*/  VIADD R1, R1, 0x20 ;  /* 0x0000002001017836 */ /* 0x001fe20000000000 */
[----:B---3--:R-:W-:Y:S06]  /*0830*/  RET.REL.NODEC R20 `(_Z10mainDevicev) ;  /* 0xfffffff414f07950 */ /* 0x008fec0003c3ffff */
        .type           $_Z10mainDevicev$_Z7inorderP4node,@function
        .size           $_Z10mainDevicev$_Z7inorderP4node,(.L_x_11 - $_Z10mainDevicev$_Z7inorderP4node)
$_Z10mainDevicev$_Z7inorderP4node:
[----:B------:R-:W-:-:S05]  /*0840*/  VIADD R1, R1, 0xffffffd0 ;  /* 0xffffffd001017836 */ /* 0x000fca0000000000 */
[----:B------:R-:W-:Y:S04]  /*0850*/  STL [R1+0x28], R23 ;  /* 0x0000281701007387 */ /* 0x000fe80000100800 */
[----:B------:R-:W-:Y:S04]  /*0860*/  STL [R1+0x24], R22 ;  /* 0x0000241601007387 */ /* 0x000fe80000100800 */
[----:B------:R-:W-:Y:S04]  /*0870*/  STL [R1+0x20], R21 ;  /* 0x0000201501007387 */ /* 0x000fe80000100800 */
[----:B------:R-:W-:Y:S04]  /*0880*/  STL [R1+0x1c], R20 ;  /* 0x00001c1401007387 */ /* 0x000fe80000100800 */
[----:B------:R-:W-:Y:S04]  /*0890*/  STL [R1+0x10], R17 ;  /* 0x0000101101007387 */ /* 0x000fe80000100800 */
[----:B------:R-:W-:Y:S04]  /*08a0*/  STL [R1+0xc], R16 ;  /* 0x00000c1001007387 */ /* 0x000fe80000100800 */
[----:B------:R0:W-:Y:S04]  /*08b0*/  STL [R1+0x8], R2 ;  /* 0x0000080201007387 */ /* 0x0001e80000100800 */
[----:B------:R1:W-:Y:S04]  /*08c0*/  STL [R1+0x18], R19 ;  /* 0x0000181301007387 */ /* 0x0003e80000100800 */
[----:B------:R2:W-:Y:S01]  /*08d0*/  STL [R1+0x14], R18 ;  /* 0x0000141201007387 */ /* 0x0005e20000100800 */
[----:B0-----:R-:W0:Y:S05]  /*08e0*/  BMOV.32.CLEAR R2, B6 ;  /* 0x0000000006027355 */ /* 0x001e2a0000100000 */
[----:B------:R-:W-:Y:S01]  /*08f0*/  BSSY.RECONVERGENT B6, `(.L_x_6) ;  /* 0x0000024000067945 */ /* 0x000fe20003800200 */
[----:B-1----:R-:W-:-:S02]  /*0900*/  IMAD.MOV.U32 R19, RZ, RZ, R5 ;  /* 0x000000ffff137224 */ /* 0x002fc400078e0005 */
[----:B--2---:R-:W-:Y:S01]  /*0910*/  IMAD.MOV.U32 R18, RZ, RZ, R4 ;  /* 0x000000ffff127224 */ /* 0x004fe200078e0004 */
[----:B------:R-:W1:Y:S01]  /*0920*/  LDCU UR4, c[0x0][0x2f8] ;  /* 0x00005f00ff0477ac */ /* 0x000e620008000800 */
[----:B------:R-:W2:Y:S03]  /*0930*/  LDC.64 R22, c[0x0][0x358] ;  /* 0x0000d600ff167b82 */ /* 0x000ea60000000a00 */
[----:B------:R-:W-:Y:S01]  /*0940*/  ISETP.NE.U32.AND P0, PT, R18, RZ, PT ;  /* 0x000000ff1200720c */ /* 0x000fe20003f05070 */
[----:B------:R-:W3:Y:S03]  /*0950*/  LDCU UR5, c[0x0][0x2fc] ;  /* 0x00005f80ff0577ac */ /* 0x000ee60008000800 */
[----:B------:R-:W-:Y:S02]  /*0960*/  ISETP.NE.AND.EX P0, PT, R19, RZ, PT, P0 ;  /* 0x000000ff1300720c */ /* 0x000fe40003f05300 */
[----:B-1----:R-:W-:-:S05]  /*0970*/  IADD3 R17, P1, PT, R1, UR4, RZ ;  /* 0x0000000401117c10 */ /* 0x002fca000ff3e0ff */
[----:B---3--:R-:W-:-:S06]  /*0980*/  IMAD.X R16, RZ, RZ, UR5, P1 ;  /* 0x00000005ff107e24 */ /* 0x008fcc00088e06ff */
[----:B0-----:R-:W-:Y:S05]  /*0990*/  @!P0 BRA `(.L_x_7) ;  /* 0x0000000000648947 */ /* 0x001fea0003800000 */
[----:B--2---:R-:W-:Y:S02]  /*09a0*/  R2UR UR4, R22 ;  /* 0x00000000160472ca */ /* 0x004fe400000e0000 */
[----:B------:R-:W-:-:S13]  /*09b0*/  R2UR UR5, R23 ;  /* 0x00000000170572ca */ /* 0x000fda00000e0000 */
[----:B------:R0:W5:Y:S01]  /*09c0*/  LD.E.64 R4, desc[UR4][R18.64+0x8] ;  /* 0x0000080412047980 */ /* 0x000162000c101b00 */
[----:B------:R-:W-:Y:S01]  /*09d0*/  HFMA2 R21, -RZ, RZ, 0, 0 ;  /* 0x00000000ff157431 */ /* 0x000fe200000001ff */
[----:B------:R-:W-:-:S07]  /*09e0*/  MOV R20, 0xa00 ;  /* 0x00000a0000147802 */ /* 0x000fce0000000f00 */
[----:B0----5:R-:W-:Y:S05]  /*09f0*/  CALL.REL.NOINC `($_Z10mainDevicev$_Z7inorderP4node) ;  /* 0xfffffffc00907944 */ /* 0x021fea0003c3ffff */
[----:B------:R-:W-:Y:S02]  /*0a00*/  R2UR UR4, R22 ;  /* 0x00000000160472ca */ /* 0x000fe400000e0000 */
[----:B------:R-:W-:-:S13]  /*0a10*/  R2UR UR5, R23 ;  /* 0x00000000170572ca */ /* 0x000fda00000e0000 */
[----:B------:R-:W2:Y:S01]  /*0a20*/  LD.E R0, desc[UR4][R18.64] ;  /* 0x0000000412007980 */ /* 0x000ea2000c101900 */
[----:B------:R-:W-:Y:S01]  /*0a30*/  MOV R3, 0x8 ;  /* 0x0000000800037802 */ /* 0x000fe20000000f00 */
[----:B------:R-:W0:Y:S01]  /*0a40*/  LDCU.64 UR4, c[0x4][0x10] ;  /* 0x01000200ff0477ac */ /* 0x000e220008000a00 */
[----:B------:R-:W-:Y:S02]  /*0a50*/  IMAD.MOV.U32 R6, RZ, RZ, R17 ;  /* 0x000000ffff067224 */ /* 0x000fe400078e0011 */
[----:B------:R1:W3:Y:S01]  /*0a60*/  LDC.64 R8, c[0x4][R3] ;  /* 0x0100000003087b82 */ /* 0x0002e20000000a00 */
[----:B------:R-:W-:Y:S02]  /*0a70*/  IMAD.MOV.U32 R7, RZ, RZ, R16 ;  /* 0x000000ffff077224 */ /* 0x000fe400078e0010 */
[----:B0-----:R-:W-:Y:S02]  /*0a80*/  IMAD.U32 R4, RZ, RZ, UR4 ;  /* 0x00000004ff047e24 */ /* 0x001fe4000f8e00ff */
[----:B------:R-:W-:Y:S01]  /*0a90*/  IMAD.U32 R5, RZ, RZ, UR5 ;  /* 0x00000005ff057e24 */ /* 0x000fe2000f8e00ff */
[----:B--23--:R1:W-:Y:S06]  /*0aa0*/  STL [R1], R0 ;  /* 0x0000000001007387 */ /* 0x00c3ec0000100800 */
[----:B------:R-:W-:-:S07]  /*0ab0*/  LEPC R20, `(.L_x_8) ;  /* 0x000000001014794e */ /* 0x000fce0000000000 */
[----:B-1----:R-:W-:Y:S05]  /*0ac0*/  CALL.ABS.NOINC R8 ;  /* 0x0000000008007343 */ /* 0x002fea0003c00000 */
.L_x_8:
[----:B------:R-:W-:Y:S02]  /*0ad0*/  R2UR UR4, R22 ;  /* 0x00000000160472ca */ /* 0x000fe400000e0000 */
[----:B------:R-:W-:-:S13]  /*0ae0*/  R2UR UR5, R23 ;  /* 0x00000000170572ca */ /* 0x000fda00000e0000 */
[----:B------:R0:W5:Y:S01]  /*0af0*/  LD.E.64 R4, desc[UR4][R18.64+0x10] ;  /* 0x0000100412047980 */ /* 0x000162000c101b00 */
[----:B------:R-:W-:Y:S01]  /*0b00*/  MOV R20, 0xb30 ;  /* 0x00000b3000147802 */ /* 0x000fe20000000f00 */
[----:B------:R-:W-:-:S07]  /*0b10*/  IMAD.MOV.U32 R21, RZ, RZ, 0x0 ;  /* 0x00000000ff157424 */ /* 0x000fce00078e00ff */
[----:B0----5:R-:W-:Y:S05]  /*0b20*/  CALL.REL.NOINC `($_Z10mainDevicev$_Z7inorderP4node) ;  /* 0xfffffffc00447944 */ /* 0x021fea0003c3ffff */
.L_x_7:
[----:B------:R-:W-:Y:S05]  /*0b30*/  BSYNC.RECONVERGENT B6 ;  /* 0x0000000000067941 */ /* 0x000fea0003800200 */
.L_x_6:
[----:B------:R-:W3:Y:S01]  /*0b40*/  LDL R20, [R1+0x1c] ;  /* 0x00001c0001147983 */ /* 0x000ee20000100800 */
[----:B------:R0:W-:Y:S05]  /*0b50*/  BMOV.32 B6, R2 ;  /* 0x0000000206007356 */ /* 0x0001ea0000000000 */
[----:B------:R-:W3:Y:S04]  /*0b60*/  LDL R21, [R1+0x20] ;  /* 0x0000200001157983 */ /* 0x000ee80000100800 */
[----:B0-----:R-:W3:Y:S04]  /*0b70*/  LDL R2, [R1+0x8] ;  /* 0x0000080001027983 */ /* 0x001ee80000100800 */
[----:B------:R-:W3:Y:S04]  /*0b80*/  LDL R16, [R1+0xc] ;  /* 0x00000c0001107983 */ /* 0x000ee80000100800 */
[----:B------:R-:W3:Y:S04]  /*0b90*/  LDL R17, [R1+0x10] ;  /* 0x0000100001117983 */ /* 0x000ee80000100800 */
[----:B------:R-:W3:Y:S04]  /*0ba0*/  LDL R18, [R1+0x14] ;  /* 0x0000140001127983 */ /* 0x000ee80000100800 */
[----:B------:R-:W3:Y:S04]  /*0bb0*/  LDL R19, [R1+0x18] ;  /* 0x0000180001137983 */ /* 0x000ee80000100800 */
[----:B--2---:R-:W3:Y:S04]  /*0bc0*/  LDL R22, [R1+0x24] ;  /* 0x0000240001167983 */ /* 0x004ee80000100800 */
[----:B------:R0:W3:Y:S02]  /*0bd0*/  LDL R23, [R1+0x28] ;  /* 0x0000280001177983 */ /* 0x0000e40000100800 */
[----:B0-----:R-:W-:Y:S01]  /*0be0*/  VIADD R1, R1, 0x30 ;  /* 0x0000003001017836 */ /* 0x001fe20000000000 */
[----:B---3--:R-:W-:Y:S06]  /*0bf0*/  RET.REL.NODEC R20 `(_Z10mainDevicev) ;  /* 0xfffffff414007950 */ /* 0x008fec0003c3ffff */
.L_x_9:
[----:B------:R-:W-:-:S00]  /*0c00*/  BRA `(.L_x_9) ;  /* 0xfffffffc00fc7947 */ /* 0x000fc0000383ffff */
[----:B------:R-:W-:-:S00]  /*0c10*/  NOP ;  /* 0x0000000000007918 */ /* 0x000fc00000000000 */
        /* <DEDUP_REMOVED lines=14> */
.L_x_11:


//--------------------- .nv.global.init           --------------------------
	.section	.nv.global.init,"aw",@progbits
.nv.global.init:
	.type		$str,@object
	.size		$str,(.L_0 - $str)
$str:
        /*0000*/ 	.byte	0x25, 0x64, 0x20, 0x0a, 0x00
.L_0:


//--------------------- .nv.shared.reserved.0     --------------------------
	.section	.nv.shared.reserved.0,"aw",@nobits
	.weak		__nv_reservedSMEM_offset_0_alias
	.size		__nv_reservedSMEM_offset_0_alias, 0, 64
	.other		__nv_reservedSMEM_offset_0_alias,@"STO_CUDA_RESERVED_SHARED STV_DEFAULT"
__nv_reservedSMEM_offset_0_alias:
	.zero		0
	.zero		64


//--------------------- .nv.constant0._Z10mainDevicev --------------------------
	.section	.nv.constant0._Z10mainDevicev,"a",@progbits
	.sectionflags	@""
	.align	4
.nv.constant0._Z10mainDevicev:
	.zero		896


//--------------------- SYMBOLS --------------------------

	.type		.nv.reservedSmem.offset0,@object
	.size		.nv.reservedSmem.offset0,0x4
	.type		malloc,@function
	.type		vprintf,@function
